//
// Generated by NVIDIA NVVM Compiler
//
// Compiler Build ID: CL-36424714
// Cuda compilation tools, release 13.0, V13.0.88
// Based on NVVM 20.0.0
//

.version 9.0
.target sm_100
.address_size 64

	// .globl	_Z14distanceKernelPfiii6float3

.visible .entry _Z14distanceKernelPfiii6float3(
	.param .u64 .ptr .align 1 _Z14distanceKernelPfiii6float3_param_0,
	.param .u32 _Z14distanceKernelPfiii6float3_param_1,
	.param .u32 _Z14distanceKernelPfiii6float3_param_2,
	.param .u32 _Z14distanceKernelPfiii6float3_param_3,
	.param .align 4 .b8 _Z14distanceKernelPfiii6float3_param_4[12]
)
{
	.reg .pred 	%p<6>;
	.reg .b32 	%r<21>;
	.reg .b32 	%f<14>;
	.reg .b64 	%rd<5>;

	ld.param.f32 	%f3, [_Z14distanceKernelPfiii6float3_param_4+8];
	ld.param.f32 	%f2, [_Z14distanceKernelPfiii6float3_param_4+4];
	ld.param.f32 	%f1, [_Z14distanceKernelPfiii6float3_param_4];
	ld.param.u64 	%rd1, [_Z14distanceKernelPfiii6float3_param_0];
	ld.param.u32 	%r5, [_Z14distanceKernelPfiii6float3_param_1];
	ld.param.u32 	%r6, [_Z14distanceKernelPfiii6float3_param_2];
	ld.param.u32 	%r8, [_Z14distanceKernelPfiii6float3_param_3];
	mov.u32 	%r9, %ntid.x;
	mov.u32 	%r10, %ctaid.x;
	mov.u32 	%r11, %tid.x;
	mad.lo.s32 	%r1, %r9, %r10, %r11;
	mov.u32 	%r12, %ntid.y;
	mov.u32 	%r13, %ctaid.y;
	mov.u32 	%r14, %tid.y;
	mad.lo.s32 	%r15, %r12, %r13, %r14;
	mov.u32 	%r16, %ntid.z;
	mov.u32 	%r17, %ctaid.z;
	mov.u32 	%r18, %tid.z;
	mad.lo.s32 	%r3, %r16, %r17, %r18;
	mad.lo.s32 	%r19, %r6, %r3, %r15;
	mul.lo.s32 	%r4, %r19, %r5;
	setp.ge.s32 	%p1, %r1, %r5;
	setp.ge.s32 	%p2, %r15, %r6;
	or.pred  	%p3, %p1, %p2;
	setp.ge.s32 	%p4, %r3, %r8;
	or.pred  	%p5, %p3, %p4;
	@%p5 bra 	$L__BB0_2;
	cvta.to.global.u64 	%rd2, %rd1;
	cvt.rn.f32.s32 	%f4, %r1;
	sub.f32 	%f5, %f4, %f1;
	cvt.rn.f32.u32 	%f6, %r15;
	sub.f32 	%f7, %f6, %f2;
	mul.f32 	%f8, %f7, %f7;
	fma.rn.f32 	%f9, %f5, %f5, %f8;
	cvt.rn.f32.u32 	%f10, %r3;
	sub.f32 	%f11, %f10, %f3;
	fma.rn.f32 	%f12, %f11, %f11, %f9;
	sqrt.rn.f32 	%f13, %f12;
	add.s32 	%r20, %r4, %r1;
	mul.wide.s32 	%rd3, %r20, 4;
	add.s64 	%rd4, %rd2, %rd3;
	st.global.f32 	[%rd4], %f13;
$L__BB0_2:
	ret;

}


// ===== COMPILED SASS (sm_100) =====

	.target	sm_100

	.elftype	@"ET_EXEC"


//--------------------- .note.nv.tkinfo           --------------------------
	.section	.note.nv.tkinfo,"",@"SHT_NOTE"
	.sectionflags	@"SHF_NOTE_NV_TKINFO"
	.tkinfo
        /*0018*/ 	.word	0x00000002
        /*0030*/ 	.string	""
        /*0030*/ 	.string	"ptxas"
        /*0030*/ 	.string	"Cuda compilation tools, release 13.0, V13.0.88"
        /*0030*/ 	.string	"Build cuda_13.0.r13.0/compiler.36424714_0"
        /*0030*/ 	.string	"-arch sm_100 -m 64 "



//--------------------- .note.nv.cuinfo           --------------------------
	.section	.note.nv.cuinfo,"",@"SHT_NOTE"
	.sectionflags	@"SHF_NOTE_NV_CUINFO"
        /*0018*/ 	.short	0x0002
        /*001a*/ 	.short	0x0064
        /*001c*/ 	.short	0x0082
	.zero		2


//--------------------- .nv.info                  --------------------------
	.section	.nv.info,"",@"SHT_CUDA_INFO"
	.align	4


	//----- nvinfo : EIATTR_REGCOUNT
	.align		4
        /*0000*/ 	.byte	0x04, 0x2f
        /*0002*/ 	.short	(.L_1 - .L_0)
	.align		4
.L_0:
        /*0004*/ 	.word	index@(_Z14distanceKernelPfiii6float3)
        /*0008*/ 	.word	0x0000000c


	//----- nvinfo : EIATTR_FRAME_SIZE
	.align		4
.L_1:
        /*000c*/ 	.byte	0x04, 0x11
        /*000e*/ 	.short	(.L_3 - .L_2)
	.align		4
.L_2:
        /*0010*/ 	.word	index@($__internal_0_$__cuda_sm20_sqrt_rn_f32_slowpath)
        /*0014*/ 	.word	0x00000000


	//----- nvinfo : EIATTR_FRAME_SIZE
	.align		4
.L_3:
        /*0018*/ 	.byte	0x04, 0x11
        /*001a*/ 	.short	(.L_5 - .L_4)
	.align		4
.L_4:
        /*001c*/ 	.word	index@(_Z14distanceKernelPfiii6float3)
        /*0020*/ 	.word	0x00000000


	//----- nvinfo : EIATTR_MIN_STACK_SIZE
	.align		4
.L_5:
        /*0024*/ 	.byte	0x04, 0x12
        /*0026*/ 	.short	(.L_7 - .L_6)
	.align		4
.L_6:
        /*0028*/ 	.word	index@(_Z14distanceKernelPfiii6float3)
        /*002c*/ 	.word	0x00000000
.L_7:


//--------------------- .nv.compat                --------------------------
	.section	.nv.compat,"",@"SHT_CUDA_COMPAT_INFO"
	.align	4
        /*0000*/ 	.byte	0x02, 0x09, 0x00, 0x00, 0x02, 0x02, 0x01, 0x00, 0x02, 0x05, 0x05, 0x00, 0x03, 0x07, 0x01, 0x01
        /*0010*/ 	.byte	0x02, 0x03, 0x00, 0x00, 0x02, 0x06, 0x01, 0x00, 0x04, 0x0b, 0x08, 0x00, 0x01, 0x00, 0x00, 0x00
        /*0020*/ 	.byte	0x00, 0x00, 0x00, 0x00


//--------------------- .nv.info._Z14distanceKernelPfiii6float3 --------------------------
	.section	.nv.info._Z14distanceKernelPfiii6float3,"",@"SHT_CUDA_INFO"
	.sectionflags	@""
	.align	4


	//----- nvinfo : EIATTR_CUDA_API_VERSION
	.align		4
        /*0000*/ 	.byte	0x04, 0x37
        /*0002*/ 	.short	(.L_9 - .L_8)
.L_8:
        /*0004*/ 	.word	0x00000082


	//----- nvinfo : EIATTR_KPARAM_INFO
	.align		4
.L_9:
        /*0008*/ 	.byte	0x04, 0x17
        /*000a*/ 	.short	(.L_11 - .L_10)
.L_10:
        /*000c*/ 	.word	0x00000000
        /*0010*/ 	.short	0x0004
        /*0012*/ 	.short	0x0014
        /*0014*/ 	.byte	0x00, 0xf0, 0x31, 0x00


	//----- nvinfo : EIATTR_KPARAM_INFO
	.align		4
.L_11:
        /*0018*/ 	.byte	0x04, 0x17
        /*001a*/ 	.short	(.L_13 - .L_12)
.L_12:
        /*001c*/ 	.word	0x00000000
        /*0020*/ 	.short	0x0003
        /*0022*/ 	.short	0x0010
        /*0024*/ 	.byte	0x00, 0xf0, 0x11, 0x00


	//----- nvinfo : EIATTR_KPARAM_INFO
	.align		4
.L_13:
        /*0028*/ 	.byte	0x04, 0x17
        /*002a*/ 	.short	(.L_15 - .L_14)
.L_14:
        /*002c*/ 	.word	0x00000000
        /*0030*/ 	.short	0x0002
        /*0032*/ 	.short	0x000c
        /*0034*/ 	.byte	0x00, 0xf0, 0x11, 0x00


	//----- nvinfo : EIATTR_KPARAM_INFO
	.align		4
.L_15:
        /*0038*/ 	.byte	0x04, 0x17
        /*003a*/ 	.short	(.L_17 - .L_16)
.L_16:
        /*003c*/ 	.word	0x00000000
        /*0040*/ 	.short	0x0001
        /*0042*/ 	.short	0x0008
        /*0044*/ 	.byte	0x00, 0xf0, 0x11, 0x00


	//----- nvinfo : EIATTR_KPARAM_INFO
	.align		4
.L_17:
        /*0048*/ 	.byte	0x04, 0x17
        /*004a*/ 	.short	(.L_19 - .L_18)
.L_18:
        /*004c*/ 	.word	0x00000000
        /*0050*/ 	.short	0x0000
        /*0052*/ 	.short	0x0000
        /*0054*/ 	.byte	0x00, 0xf5, 0x21, 0x00


	//----- nvinfo : EIATTR_SPARSE_MMA_MASK
	.align		4
.L_19:
        /*0058*/ 	.byte	0x03, 0x50
        /*005a*/ 	.short	0x0000


	//----- nvinfo : EIATTR_MAXREG_COUNT
	.align		4
        /*005c*/ 	.byte	0x03, 0x1b
        /*005e*/ 	.short	0x00ff


	//----- nvinfo : EIATTR_MERCURY_ISA_VERSION
	.align		4
        /*0060*/ 	.byte	0x03, 0x5f
        /*0062*/ 	.short	0x0101


	//----- nvinfo : EIATTR_VRC_CTA_INIT_COUNT
	.align		4
        /*0064*/ 	.byte	0x02, 0x4a
	.zero		1
	.zero		1


	//----- nvinfo : EIATTR_EXIT_INSTR_OFFSETS
	.align		4
        /*0068*/ 	.byte	0x04, 0x1c
        /*006a*/ 	.short	(.L_21 - .L_20)


	//   ....[0]....
.L_20:
        /*006c*/ 	.word	0x00000120


	//   ....[1]....
        /*0070*/ 	.word	0x00000320


	//----- nvinfo : EIATTR_CRS_STACK_SIZE
	.align		4
.L_21:
        /*0074*/ 	.byte	0x04, 0x1e
        /*0076*/ 	.short	(.L_23 - .L_22)
.L_22:
        /*0078*/ 	.word	0x00000000


	//----- nvinfo : EIATTR_CBANK_PARAM_SIZE
	.align		4
.L_23:
        /*007c*/ 	.byte	0x03, 0x19
        /*007e*/ 	.short	0x0020


	//----- nvinfo : EIATTR_PARAM_CBANK
	.align		4
        /*0080*/ 	.byte	0x04, 0x0a
        /*0082*/ 	.short	(.L_25 - .L_24)
	.align		4
.L_24:
        /*0084*/ 	.word	index@(.nv.constant0._Z14distanceKernelPfiii6float3)
        /*0088*/ 	.short	0x0380
        /*008a*/ 	.short	0x0020


	//----- nvinfo : EIATTR_SW_WAR
	.align		4
.L_25:
        /*008c*/ 	.byte	0x04, 0x36
        /*008e*/ 	.short	(.L_27 - .L_26)
.L_26:
        /*0090*/ 	.word	0x00000008
.L_27:


//--------------------- .nv.callgraph             --------------------------
	.section	.nv.callgraph,"",@"SHT_CUDA_CALLGRAPH"
	.align	4
	.sectionentsize	8
	.align		4
        /*0000*/ 	.word	0x00000000
	.align		4
        /*0004*/ 	.word	0xffffffff
	.align		4
        /*0008*/ 	.word	0x00000000
	.align		4
        /*000c*/ 	.word	0xfffffffe
	.align		4
        /*0010*/ 	.word	0x00000000
	.align		4
        /*0014*/ 	.word	0xfffffffd
	.align		4
        /*0018*/ 	.word	0x00000000
	.align		4
        /*001c*/ 	.word	0xfffffffc


//--------------------- .text._Z14distanceKernelPfiii6float3 --------------------------
	.section	.text._Z14distanceKernelPfiii6float3,"ax",@progbits
	.align	128
        .global         _Z14distanceKernelPfiii6float3
        .type           _Z14distanceKernelPfiii6float3,@function
        .size           _Z14distanceKernelPfiii6float3,(.L_x_5 - _Z14distanceKernelPfiii6float3)
        .other          _Z14distanceKernelPfiii6float3,@"STO_CUDA_ENTRY STV_DEFAULT"
_Z14distanceKernelPfiii6float3:
.text._Z14distanceKernelPfiii6float3:
[----:B------:R-:W-:Y:S01]  /*0000*/  LDC R1, c[0x0][0x37c] ;  /* 0x0000df00ff017b82 */ /* 0x000fe20000000800 */
[----:B------:R-:W0:Y:S01]  /*0010*/  S2R R0, SR_CTAID.Y ;  /* 0x0000000000007919 */ /* 0x000e220000002600 */
[----:B------:R-:W1:Y:S01]  /*0020*/  LDCU UR4, c[0x0][0x360] ;  /* 0x00006c00ff0477ac */ /* 0x000e620008000800 */
[----:B------:R-:W0:Y:S01]  /*0030*/  S2R R5, SR_TID.Y ;  /* 0x0000000000057919 */ /* 0x000e220000002200 */
[----:B------:R-:W0:Y:S01]  /*0040*/  LDCU UR5, c[0x0][0x364] ;  /* 0x00006c80ff0577ac */ /* 0x000e220008000800 */
[----:B------:R-:W1:Y:S01]  /*0050*/  S2R R2, SR_CTAID.X ;  /* 0x0000000000027919 */ /* 0x000e620000002500 */
[----:B------:R-:W2:Y:S01]  /*0060*/  LDCU.64 UR8, c[0x0][0x388] ;  /* 0x00007100ff0877ac */ /* 0x000ea20008000a00 */
[----:B------:R-:W1:Y:S01]  /*0070*/  S2R R3, SR_TID.X ;  /* 0x0000000000037919 */ /* 0x000e620000002100 */
[----:B------:R-:W3:Y:S01]  /*0080*/  LDCU UR6, c[0x0][0x368] ;  /* 0x00006d00ff0677ac */ /* 0x000ee20008000800 */
[----:B------:R-:W3:Y:S01]  /*0090*/  S2R R4, SR_CTAID.Z ;  /* 0x0000000000047919 */ /* 0x000ee20000002700 */
[----:B------:R-:W4:Y:S01]  /*00a0*/  LDCU UR7, c[0x0][0x390] ;  /* 0x00007200ff0777ac */ /* 0x000f220008000800 */
[----:B------:R-:W3:Y:S01]  /*00b0*/  S2R R7, SR_TID.Z ;  /* 0x0000000000077919 */ /* 0x000ee20000002300 */
[----:B0-----:R-:W-:-:S05]  /*00c0*/  IMAD R0, R0, UR5, R5 ;  /* 0x0000000500007c24 */ /* 0x001fca000f8e0205 */
[----:B--2---:R-:W-:Y:S01]  /*00d0*/  ISETP.GE.AND P0, PT, R0, UR9, PT ;  /* 0x0000000900007c0c */ /* 0x004fe2000bf06270 */
[----:B-1----:R-:W-:-:S05]  /*00e0*/  IMAD R2, R2, UR4, R3 ;  /* 0x0000000402027c24 */ /* 0x002fca000f8e0203 */
[----:B------:R-:W-:Y:S01]  /*00f0*/  ISETP.GE.OR P0, PT, R2, UR8, P0 ;  /* 0x0000000802007c0c */ /* 0x000fe20008706670 */
[----:B---3--:R-:W-:-:S05]  /*0100*/  IMAD R3, R4, UR6, R7 ;  /* 0x0000000604037c24 */ /* 0x008fca000f8e0207 */
[----:B----4-:R-:W-:-:S13]  /*0110*/  ISETP.GE.OR P0, PT, R3, UR7, P0 ;  /* 0x0000000703007c0c */ /* 0x010fda0008706670 */
[----:B------:R-:W-:Y:S05]  /*0120*/  @P0 EXIT ;  /* 0x000000000000094d */ /* 0x000fea0003800000 */
[----:B------:R-:W0:Y:S01]  /*0130*/  LDCU.64 UR6, c[0x0][0x398] ;  /* 0x00007300ff0677ac */ /* 0x000e220008000a00 */
[----:B------:R-:W-:Y:S01]  /*0140*/  I2FP.F32.U32 R5, R0 ;  /* 0x0000000000057245 */ /* 0x000fe20000201000 */
[----:B------:R-:W-:Y:S01]  /*0150*/  BSSY.RECONVERGENT B0, `(.L_x_0) ;  /* 0x0000017000007945 */ /* 0x000fe20003800200 */
[----:B------:R-:W-:Y:S01]  /*0160*/  I2FP.F32.S32 R4, R2 ;  /* 0x0000000200047245 */ /* 0x000fe20000201400 */
[----:B------:R-:W1:Y:S01]  /*0170*/  LDCU UR4, c[0x0][0x394] ;  /* 0x00007280ff0477ac */ /* 0x000e620008000800 */
[----:B------:R-:W-:Y:S01]  /*0180*/  I2FP.F32.U32 R6, R3 ;  /* 0x0000000300067245 */ /* 0x000fe20000201000 */
[----:B------:R-:W-:Y:S02]  /*0190*/  IMAD R3, R3, UR9, R0 ;  /* 0x0000000903037c24 */ /* 0x000fe4000f8e0200 */
[----:B0-----:R-:W-:Y:S02]  /*01a0*/  FADD R5, R5, -UR6 ;  /* 0x8000000605057e21 */ /* 0x001fe40008000000 */
[----:B------:R-:W-:Y:S01]  /*01b0*/  FADD R6, R6, -UR7 ;  /* 0x8000000706067e21 */ /* 0x000fe20008000000 */
[----:B-1----:R-:W-:Y:S01]  /*01c0*/  FADD R4, R4, -UR4 ;  /* 0x8000000404047e21 */ /* 0x002fe20008000000 */
[----:B------:R-:W-:Y:S01]  /*01d0*/  FMUL R5, R5, R5 ;  /* 0x0000000505057220 */ /* 0x000fe20000400000 */
[----:B------:R-:W0:Y:S03]  /*01e0*/  LDCU.64 UR4, c[0x0][0x358] ;  /* 0x00006b00ff0477ac */ /* 0x000e260008000a00 */
[----:B------:R-:W-:-:S04]  /*01f0*/  FFMA R5, R4, R4, R5 ;  /* 0x0000000404057223 */ /* 0x000fc80000000005 */
[----:B------:R-:W-:-:S04]  /*0200*/  FFMA R5, R6, R6, R5 ;  /* 0x0000000606057223 */ /* 0x000fc80000000005 */
[----:B------:R1:W2:Y:S01]  /*0210*/  MUFU.RSQ R4, R5 ;  /* 0x0000000500047308 */ /* 0x0002a20000001400 */
[----:B------:R-:W-:-:S04]  /*0220*/  IADD3 R6, PT, PT, R5, -0xd000000, RZ ;  /* 0xf300000005067810 */ /* 0x000fc80007ffe0ff */
[----:B------:R-:W-:-:S13]  /*0230*/  ISETP.GT.U32.AND P0, PT, R6, 0x727fffff, PT ;  /* 0x727fffff0600780c */ /* 0x000fda0003f04070 */
[----:B012---:R-:W-:Y:S05]  /*0240*/  @!P0 BRA `(.L_x_1) ;  /* 0x00000000000c8947 */ /* 0x007fea0003800000 */
[----:B------:R-:W-:-:S07]  /*0250*/  MOV R9, 0x270 ;  /* 0x0000027000097802 */ /* 0x000fce0000000f00 */
[----:B------:R-:W-:Y:S05]  /*0260*/  CALL.REL.NOINC `($__internal_0_$__cuda_sm20_sqrt_rn_f32_slowpath) ;  /* 0x0000000000307944 */ /* 0x000fea0003c00000 */
[----:B------:R-:W-:Y:S05]  /*0270*/  BRA `(.L_x_2) ;  /* 0x0000000000107947 */ /* 0x000fea0003800000 */
.L_x_1:
[----:B------:R-:W-:Y:S01]  /*0280*/  FMUL.FTZ R0, R5, R4 ;  /* 0x0000000405007220 */ /* 0x000fe20000410000 */
[----:B------:R-:W-:-:S03]  /*0290*/  FMUL.FTZ R4, R4, 0.5 ;  /* 0x3f00000004047820 */ /* 0x000fc60000410000 */
[----:B------:R-:W-:-:S04]  /*02a0*/  FFMA R5, -R0, R0, R5 ;  /* 0x0000000000057223 */ /* 0x000fc80000000105 */
[----:B------:R-:W-:-:S07]  /*02b0*/  FFMA R7, R5, R4, R0 ;  /* 0x0000000405077223 */ /* 0x000fce0000000000 */
.L_x_2:
[----:B------:R-:W-:Y:S05]  /*02c0*/  BSYNC.RECONVERGENT B0 ;  /* 0x0000000000007941 */ /* 0x000fea0003800200 */
.L_x_0:
[----:B------:R-:W0:Y:S01]  /*02d0*/  LDC.64 R4, c[0x0][0x380] ;  /* 0x0000e000ff047b82 */ /* 0x000e220000000a00 */
[----:B------:R-:W1:Y:S02]  /*02e0*/  LDCU UR6, c[0x0][0x388] ;  /* 0x00007100ff0677ac */ /* 0x000e640008000800 */
[----:B-1----:R-:W-:-:S04]  /*02f0*/  IMAD R3, R3, UR6, R2 ;  /* 0x0000000603037c24 */ /* 0x002fc8000f8e0202 */
[----:B0-----:R-:W-:-:S05]  /*0300*/  IMAD.WIDE R2, R3, 0x4, R4 ;  /* 0x0000000403027825 */ /* 0x001fca00078e0204 */
[----:B------:R-:W-:Y:S01]  /*0310*/  STG.E desc[UR4][R2.64], R7 ;  /* 0x0000000702007986 */ /* 0x000fe2000c101904 */
[----:B------:R-:W-:Y:S05]  /*0320*/  EXIT ;  /* 0x000000000000794d */ /* 0x000fea0003800000 */
        .weak           $__internal_0_$__cuda_sm20_sqrt_rn_f32_slowpath
        .type           $__internal_0_$__cuda_sm20_sqrt_rn_f32_slowpath,@function
        .size           $__internal_0_$__cuda_sm20_sqrt_rn_f32_slowpath,(.L_x_5 - $__internal_0_$__cuda_sm20_sqrt_rn_f32_slowpath)
$__internal_0_$__cuda_sm20_sqrt_rn_f32_slowpath:
[----:B------:R-:W-:-:S13]  /*0330*/  LOP3.LUT P0, RZ, R5, 0x7fffffff, RZ, 0xc0, !PT ;  /* 0x7fffffff05ff7812 */ /* 0x000fda000780c0ff */
[----:B------:R-:W-:Y:S05]  /*0340*/  @!P0 BRA `(.L_x_3) ;  /* 0x0000000000448947 */ /* 0x000fea0003800000 */
[----:B------:R-:W-:Y:S02]  /*0350*/  FSETP.GEU.FTZ.AND P0, PT, R5, RZ, PT ;  /* 0x000000ff0500720b */ /* 0x000fe40003f1e000 */
[----:B------:R-:W-:-:S11]  /*0360*/  MOV R0, R5 ;  /* 0x0000000500007202 */ /* 0x000fd60000000f00 */
[----:B------:R-:W-:Y:S01]  /*0370*/  @!P0 MOV R5, 0x7fffffff ;  /* 0x7fffffff00058802 */ /* 0x000fe20000000f00 */
[----:B------:R-:W-:Y:S06]  /*0380*/  @!P0 BRA `(.L_x_3) ;  /* 0x0000000000348947 */ /* 0x000fec0003800000 */
[----:B------:R-:W-:-:S13]  /*0390*/  FSETP.GTU.FTZ.AND P0, PT, |R0|, +INF , PT ;  /* 0x7f8000000000780b */ /* 0x000fda0003f1c200 */
[----:B------:R-:W-:Y:S01]  /*03a0*/  @P0 FADD.FTZ R5, R0, 1 ;  /* 0x3f80000000050421 */ /* 0x000fe20000010000 */
[----:B------:R-:W-:Y:S06]  /*03b0*/  @P0 BRA `(.L_x_3) ;  /* 0x0000000000280947 */ /* 0x000fec0003800000 */
[----:B------:R-:W-:-:S13]  /*03c0*/  FSETP.NEU.FTZ.AND P0, PT, |R0|, +INF , PT ;  /* 0x7f8000000000780b */ /* 0x000fda0003f1d200 */
[----:B------:R-:W-:-:S04]  /*03d0*/  @P0 FFMA R4, R0, 1.84467440737095516160e+19, RZ ;  /* 0x5f80000000040823 */ /* 0x000fc800000000ff */
[----:B------:R-:W0:Y:S02]  /*03e0*/  @P0 MUFU.RSQ R5, R4 ;  /* 0x0000000400050308 */ /* 0x000e240000001400 */
[----:B0-----:R-:W-:Y:S01]  /*03f0*/  @P0 FMUL.FTZ R7, R4, R5 ;  /* 0x0000000504070220 */ /* 0x001fe20000410000 */
[----:B------:R-:W-:Y:S01]  /*0400*/  @P0 FMUL.FTZ R8, R5, 0.5 ;  /* 0x3f00000005080820 */ /* 0x000fe20000410000 */
[----:B------:R-:W-:Y:S02]  /*0410*/  @!P0 MOV R5, R0 ;  /* 0x0000000000058202 */ /* 0x000fe40000000f00 */
[----:B------:R-:W-:-:S04]  /*0420*/  @P0 FADD.FTZ R6, -R7, -RZ ;  /* 0x800000ff07060221 */ /* 0x000fc80000010100 */
[----:B------:R-:W-:-:S04]  /*0430*/  @P0 FFMA R6, R7, R6, R4 ;  /* 0x0000000607060223 */ /* 0x000fc80000000004 */
[----:B------:R-:W-:-:S04]  /*0440*/  @P0 FFMA R6, R6, R8, R7 ;  /* 0x0000000806060223 */ /* 0x000fc80000000007 */
[----:B------:R-:W-:-:S07]  /*0450*/  @P0 FMUL.FTZ R5, R6, 2.3283064365386962891e-10 ;  /* 0x2f80000006050820 */ /* 0x000fce0000410000 */
.L_x_3:
[----:B------:R-:W-:Y:S01]  /*0460*/  MOV R7, R5 ;  /* 0x0000000500077202 */ /* 0x000fe20000000f00 */
[----:B------:R-:W-:Y:S01]  /*0470*/  HFMA2 R5, -RZ, RZ, 0, 0 ;  /* 0x00000000ff057431 */ /* 0x000fe200000001ff */
[----:B------:R-:W-:-:S04]  /*0480*/  MOV R4, R9 ;  /* 0x0000000900047202 */ /* 0x000fc80000000f00 */
[----:B------:R-:W-:Y:S05]  /*0490*/  RET.REL.NODEC R4 `(_Z14distanceKernelPfiii6float3) ;  /* 0xfffffff804d87950 */ /* 0x000fea0003c3ffff */
.L_x_4:
[----:B------:R-:W-:-:S00]  /*04a0*/  BRA `(.L_x_4) ;  /* 0xfffffffc00fc7947 */ /* 0x000fc0000383ffff */
[----:B------:R-:W-:-:S00]  /*04b0*/  NOP ;  /* 0x0000000000007918 */ /* 0x000fc00000000000 */
        /* <DEDUP_REMOVED lines=12> */
.L_x_5:


//--------------------- .nv.shared.reserved.0     --------------------------
	.section	.nv.shared.reserved.0,"aw",@nobits
	.weak		__nv_reservedSMEM_offset_0_alias
	.size		__nv_reservedSMEM_offset_0_alias, 0, 64
	.other		__nv_reservedSMEM_offset_0_alias,@"STO_CUDA_RESERVED_SHARED STV_DEFAULT"
__nv_reservedSMEM_offset_0_alias:
	.zero		0
	.zero		64


//--------------------- .nv.constant0._Z14distanceKernelPfiii6float3 --------------------------
	.section	.nv.constant0._Z14distanceKernelPfiii6float3,"a",@progbits
	.sectionflags	@""
	.align	4
.nv.constant0._Z14distanceKernelPfiii6float3:
	.zero		928


//--------------------- SYMBOLS --------------------------

	.type		.nv.reservedSmem.offset0,@object
	.size		.nv.reservedSmem.offset0,0x4
